//
// Generated by NVIDIA NVVM Compiler
//
// Compiler Build ID: CL-36424714
// Cuda compilation tools, release 13.0, V13.0.88
// Based on NVVM 20.0.0
//

.version 9.0
.target sm_100
.address_size 64


.entry _Z12matrixSum_cuPiS_S_ii(
	.param .u64 .ptr .align 1 _Z12matrixSum_cuPiS_S_ii_param_0,
	.param .u64 .ptr .align 1 _Z12matrixSum_cuPiS_S_ii_param_1,
	.param .u64 .ptr .align 1 _Z12matrixSum_cuPiS_S_ii_param_2,
	.param .u32 _Z12matrixSum_cuPiS_S_ii_param_3,
	.param .u32 _Z12matrixSum_cuPiS_S_ii_param_4
)
{
	.reg .pred 	%p<7>;
	.reg .b32 	%r<47>;
	.reg .b64 	%rd<36>;

	ld.param.u64 	%rd22, [_Z12matrixSum_cuPiS_S_ii_param_0];
	ld.param.u64 	%rd23, [_Z12matrixSum_cuPiS_S_ii_param_1];
	ld.param.u64 	%rd24, [_Z12matrixSum_cuPiS_S_ii_param_2];
	ld.param.u32 	%r14, [_Z12matrixSum_cuPiS_S_ii_param_3];
	ld.param.u32 	%r15, [_Z12matrixSum_cuPiS_S_ii_param_4];
	cvta.to.global.u64 	%rd1, %rd24;
	cvta.to.global.u64 	%rd2, %rd23;
	cvta.to.global.u64 	%rd3, %rd22;
	mul.lo.s32 	%r1, %r15, %r14;
	mov.u32 	%r2, %ctaid.x;
	mov.u32 	%r3, %tid.x;
	mul.lo.s32 	%r4, %r2, 1000;
	add.s32 	%r46, %r4, %r3;
	setp.ge.s32 	%p1, %r46, %r1;
	@%p1 bra 	$L__BB0_7;
	add.s32 	%r16, %r46, 64000;
	max.s32 	%r17, %r1, %r16;
	sub.s32 	%r18, %r17, %r3;
	add.s32 	%r19, %r18, -64000;
	setp.ne.s32 	%p2, %r19, %r4;
	selp.u32 	%r20, 1, 0, %p2;
	add.s32 	%r21, %r4, %r20;
	sub.s32 	%r22, %r19, %r21;
	mul.hi.u32 	%r23, %r22, 274877907;
	shr.u32 	%r24, %r23, 12;
	add.s32 	%r6, %r24, %r20;
	and.b32  	%r25, %r6, 3;
	setp.eq.s32 	%p3, %r25, 3;
	@%p3 bra 	$L__BB0_4;
	add.s32 	%r26, %r6, 1;
	and.b32  	%r27, %r26, 3;
	mul.wide.u32 	%rd25, %r2, 4000;
	mul.wide.u32 	%rd26, %r3, 4;
	add.s64 	%rd27, %rd25, %rd26;
	add.s64 	%rd32, %rd1, %rd27;
	add.s64 	%rd31, %rd2, %rd27;
	add.s64 	%rd30, %rd3, %rd27;
	neg.s32 	%r44, %r27;
	mad.lo.s32 	%r28, %r27, 64000, %r3;
	add.s32 	%r46, %r28, %r4;
$L__BB0_3:
	.pragma "nounroll";
	ld.global.u32 	%r29, [%rd30];
	ld.global.u32 	%r30, [%rd31];
	add.s32 	%r31, %r30, %r29;
	st.global.u32 	[%rd32], %r31;
	add.s64 	%rd32, %rd32, 256000;
	add.s64 	%rd31, %rd31, 256000;
	add.s64 	%rd30, %rd30, 256000;
	add.s32 	%r44, %r44, 1;
	setp.ne.s32 	%p4, %r44, 0;
	@%p4 bra 	$L__BB0_3;
$L__BB0_4:
	setp.lt.u32 	%p5, %r6, 3;
	@%p5 bra 	$L__BB0_7;
	mul.wide.u32 	%rd28, %r46, 4;
	add.s64 	%rd29, %rd28, 512000;
	add.s64 	%rd35, %rd3, %rd29;
	add.s64 	%rd34, %rd2, %rd29;
	add.s64 	%rd33, %rd1, %rd29;
$L__BB0_6:
	ld.global.u32 	%r32, [%rd35+-512000];
	ld.global.u32 	%r33, [%rd34+-512000];
	add.s32 	%r34, %r33, %r32;
	st.global.u32 	[%rd33+-512000], %r34;
	ld.global.u32 	%r35, [%rd35+-256000];
	ld.global.u32 	%r36, [%rd34+-256000];
	add.s32 	%r37, %r36, %r35;
	st.global.u32 	[%rd33+-256000], %r37;
	ld.global.u32 	%r38, [%rd35];
	ld.global.u32 	%r39, [%rd34];
	add.s32 	%r40, %r39, %r38;
	st.global.u32 	[%rd33], %r40;
	ld.global.u32 	%r41, [%rd35+256000];
	ld.global.u32 	%r42, [%rd34+256000];
	add.s32 	%r43, %r42, %r41;
	st.global.u32 	[%rd33+256000], %r43;
	add.s32 	%r46, %r46, 256000;
	add.s64 	%rd35, %rd35, 1024000;
	add.s64 	%rd34, %rd34, 1024000;
	add.s64 	%rd33, %rd33, 1024000;
	setp.lt.s32 	%p6, %r46, %r1;
	@%p6 bra 	$L__BB0_6;
$L__BB0_7:
	ret;

}
.entry _Z18matrixTranspose_cuPiS_ii(
	.param .u64 .ptr .align 1 _Z18matrixTranspose_cuPiS_ii_param_0,
	.param .u64 .ptr .align 1 _Z18matrixTranspose_cuPiS_ii_param_1,
	.param .u32 _Z18matrixTranspose_cuPiS_ii_param_2,
	.param .u32 _Z18matrixTranspose_cuPiS_ii_param_3
)
{
	.reg .pred 	%p<4>;
	.reg .b32 	%r<16>;
	.reg .b64 	%rd<9>;

	ld.param.u64 	%rd1, [_Z18matrixTranspose_cuPiS_ii_param_0];
	ld.param.u64 	%rd2, [_Z18matrixTranspose_cuPiS_ii_param_1];
	ld.param.u32 	%r3, [_Z18matrixTranspose_cuPiS_ii_param_2];
	ld.param.u32 	%r5, [_Z18matrixTranspose_cuPiS_ii_param_3];
	mov.u32 	%r6, %tid.x;
	mov.u32 	%r7, %ctaid.x;
	mov.u32 	%r8, %ntid.x;
	mad.lo.s32 	%r9, %r7, %r8, %r6;
	mov.u32 	%r10, %tid.y;
	mov.u32 	%r11, %ctaid.y;
	mov.u32 	%r12, %ntid.y;
	mad.lo.s32 	%r13, %r11, %r12, %r10;
	mad.lo.s32 	%r1, %r5, %r13, %r9;
	mad.lo.s32 	%r2, %r3, %r9, %r13;
	setp.ge.s32 	%p1, %r9, %r5;
	setp.ge.s32 	%p2, %r13, %r3;
	or.pred  	%p3, %p1, %p2;
	@%p3 bra 	$L__BB1_2;
	cvta.to.global.u64 	%rd3, %rd1;
	cvta.to.global.u64 	%rd4, %rd2;
	mul.wide.s32 	%rd5, %r1, 4;
	add.s64 	%rd6, %rd3, %rd5;
	ld.global.u32 	%r15, [%rd6];
	mul.wide.s32 	%rd7, %r2, 4;
	add.s64 	%rd8, %rd4, %rd7;
	st.global.u32 	[%rd8], %r15;
$L__BB1_2:
	ret;

}


// ===== COMPILED SASS (sm_100) =====

	.target	sm_100

	.elftype	@"ET_EXEC"


//--------------------- .note.nv.tkinfo           --------------------------
	.section	.note.nv.tkinfo,"",@"SHT_NOTE"
	.sectionflags	@"SHF_NOTE_NV_TKINFO"
	.tkinfo
        /*0018*/ 	.word	0x00000002
        /*0030*/ 	.string	""
        /*0030*/ 	.string	"ptxas"
        /*0030*/ 	.string	"Cuda compilation tools, release 13.0, V13.0.88"
        /*0030*/ 	.string	"Build cuda_13.0.r13.0/compiler.36424714_0"
        /*0030*/ 	.string	"-arch sm_100 -m 64 "



//--------------------- .note.nv.cuinfo           --------------------------
	.section	.note.nv.cuinfo,"",@"SHT_NOTE"
	.sectionflags	@"SHF_NOTE_NV_CUINFO"
        /*0018*/ 	.short	0x0002
        /*001a*/ 	.short	0x0064
        /*001c*/ 	.short	0x0082
	.zero		2


//--------------------- .nv.info                  --------------------------
	.section	.nv.info,"",@"SHT_CUDA_INFO"
	.align	4


	//----- nvinfo : EIATTR_REGCOUNT
	.align		4
        /*0000*/ 	.byte	0x04, 0x2f
        /*0002*/ 	.short	(.L_1 - .L_0)
	.align		4
.L_0:
        /*0004*/ 	.word	index@(_Z12matrixSum_cuPiS_S_ii)
        /*0008*/ 	.word	0x00000014


	//----- nvinfo : EIATTR_FRAME_SIZE
	.align		4
.L_1:
        /*000c*/ 	.byte	0x04, 0x11
        /*000e*/ 	.short	(.L_3 - .L_2)
	.align		4
.L_2:
        /*0010*/ 	.word	index@(_Z12matrixSum_cuPiS_S_ii)
        /*0014*/ 	.word	0x00000000


	//----- nvinfo : EIATTR_REGCOUNT
	.align		4
.L_3:
        /*0018*/ 	.byte	0x04, 0x2f
        /*001a*/ 	.short	(.L_5 - .L_4)
	.align		4
.L_4:
        /*001c*/ 	.word	index@(_Z18matrixTranspose_cuPiS_ii)
        /*0020*/ 	.word	0x0000000a


	//----- nvinfo : EIATTR_FRAME_SIZE
	.align		4
.L_5:
        /*0024*/ 	.byte	0x04, 0x11
        /*0026*/ 	.short	(.L_7 - .L_6)
	.align		4
.L_6:
        /*0028*/ 	.word	index@(_Z18matrixTranspose_cuPiS_ii)
        /*002c*/ 	.word	0x00000000


	//----- nvinfo : EIATTR_MIN_STACK_SIZE
	.align		4
.L_7:
        /*0030*/ 	.byte	0x04, 0x12
        /*0032*/ 	.short	(.L_9 - .L_8)
	.align		4
.L_8:
        /*0034*/ 	.word	index@(_Z18matrixTranspose_cuPiS_ii)
        /*0038*/ 	.word	0x00000000


	//----- nvinfo : EIATTR_MIN_STACK_SIZE
	.align		4
.L_9:
        /*003c*/ 	.byte	0x04, 0x12
        /*003e*/ 	.short	(.L_11 - .L_10)
	.align		4
.L_10:
        /*0040*/ 	.word	index@(_Z12matrixSum_cuPiS_S_ii)
        /*0044*/ 	.word	0x00000000
.L_11:


//--------------------- .nv.compat                --------------------------
	.section	.nv.compat,"",@"SHT_CUDA_COMPAT_INFO"
	.align	4
        /*0000*/ 	.byte	0x02, 0x09, 0x00, 0x00, 0x02, 0x02, 0x01, 0x00, 0x02, 0x05, 0x05, 0x00, 0x03, 0x07, 0x01, 0x01
        /*0010*/ 	.byte	0x02, 0x03, 0x00, 0x00, 0x02, 0x06, 0x01, 0x00, 0x04, 0x0b, 0x08, 0x00, 0x09, 0x00, 0x00, 0x00
        /*0020*/ 	.byte	0x00, 0x00, 0x00, 0x00


//--------------------- .nv.info._Z18matrixTranspose_cuPiS_ii --------------------------
	.section	.nv.info._Z18matrixTranspose_cuPiS_ii,"",@"SHT_CUDA_INFO"
	.sectionflags	@""
	.align	4


	//----- nvinfo : EIATTR_CUDA_API_VERSION
	.align		4
        /*0000*/ 	.byte	0x04, 0x37
        /*0002*/ 	.short	(.L_13 - .L_12)
.L_12:
        /*0004*/ 	.word	0x00000082


	//----- nvinfo : EIATTR_KPARAM_INFO
	.align		4
.L_13:
        /*0008*/ 	.byte	0x04, 0x17
        /*000a*/ 	.short	(.L_15 - .L_14)
.L_14:
        /*000c*/ 	.word	0x00000000
        /*0010*/ 	.short	0x0003
        /*0012*/ 	.short	0x0014
        /*0014*/ 	.byte	0x00, 0xf0, 0x11, 0x00


	//----- nvinfo : EIATTR_KPARAM_INFO
	.align		4
.L_15:
        /*0018*/ 	.byte	0x04, 0x17
        /*001a*/ 	.short	(.L_17 - .L_16)
.L_16:
        /*001c*/ 	.word	0x00000000
        /*0020*/ 	.short	0x0002
        /*0022*/ 	.short	0x0010
        /*0024*/ 	.byte	0x00, 0xf0, 0x11, 0x00


	//----- nvinfo : EIATTR_KPARAM_INFO
	.align		4
.L_17:
        /*0028*/ 	.byte	0x04, 0x17
        /*002a*/ 	.short	(.L_19 - .L_18)
.L_18:
        /*002c*/ 	.word	0x00000000
        /*0030*/ 	.short	0x0001
        /*0032*/ 	.short	0x0008
        /*0034*/ 	.byte	0x00, 0xf5, 0x21, 0x00


	//----- nvinfo : EIATTR_KPARAM_INFO
	.align		4
.L_19:
        /*0038*/ 	.byte	0x04, 0x17
        /*003a*/ 	.short	(.L_21 - .L_20)
.L_20:
        /*003c*/ 	.word	0x00000000
        /*0040*/ 	.short	0x0000
        /*0042*/ 	.short	0x0000
        /*0044*/ 	.byte	0x00, 0xf5, 0x21, 0x00


	//----- nvinfo : EIATTR_SPARSE_MMA_MASK
	.align		4
.L_21:
        /*0048*/ 	.byte	0x03, 0x50
        /*004a*/ 	.short	0x0000


	//----- nvinfo : EIATTR_MAXREG_COUNT
	.align		4
        /*004c*/ 	.byte	0x03, 0x1b
        /*004e*/ 	.short	0x00ff


	//----- nvinfo : EIATTR_MERCURY_ISA_VERSION
	.align		4
        /*0050*/ 	.byte	0x03, 0x5f
        /*0052*/ 	.short	0x0101


	//----- nvinfo : EIATTR_VRC_CTA_INIT_COUNT
	.align		4
        /*0054*/ 	.byte	0x02, 0x4a
	.zero		1
	.zero		1


	//----- nvinfo : EIATTR_EXIT_INSTR_OFFSETS
	.align		4
        /*0058*/ 	.byte	0x04, 0x1c
        /*005a*/ 	.short	(.L_23 - .L_22)


	//   ....[0]....
.L_22:
        /*005c*/ 	.word	0x000000e0


	//   ....[1]....
        /*0060*/ 	.word	0x00000160


	//----- nvinfo : EIATTR_CBANK_PARAM_SIZE
	.align		4
.L_23:
        /*0064*/ 	.byte	0x03, 0x19
        /*0066*/ 	.short	0x0018


	//----- nvinfo : EIATTR_PARAM_CBANK
	.align		4
        /*0068*/ 	.byte	0x04, 0x0a
        /*006a*/ 	.short	(.L_25 - .L_24)
	.align		4
.L_24:
        /*006c*/ 	.word	index@(.nv.constant0._Z18matrixTranspose_cuPiS_ii)
        /*0070*/ 	.short	0x0380
        /*0072*/ 	.short	0x0018


	//----- nvinfo : EIATTR_SW_WAR
	.align		4
.L_25:
        /*0074*/ 	.byte	0x04, 0x36
        /*0076*/ 	.short	(.L_27 - .L_26)
.L_26:
        /*0078*/ 	.word	0x00000008
.L_27:


//--------------------- .nv.info._Z12matrixSum_cuPiS_S_ii --------------------------
	.section	.nv.info._Z12matrixSum_cuPiS_S_ii,"",@"SHT_CUDA_INFO"
	.sectionflags	@""
	.align	4


	//----- nvinfo : EIATTR_CUDA_API_VERSION
	.align		4
        /*0000*/ 	.byte	0x04, 0x37
        /*0002*/ 	.short	(.L_29 - .L_28)
.L_28:
        /*0004*/ 	.word	0x00000082


	//----- nvinfo : EIATTR_KPARAM_INFO
	.align		4
.L_29:
        /*0008*/ 	.byte	0x04, 0x17
        /*000a*/ 	.short	(.L_31 - .L_30)
.L_30:
        /*000c*/ 	.word	0x00000000
        /*0010*/ 	.short	0x0004
        /*0012*/ 	.short	0x001c
        /*0014*/ 	.byte	0x00, 0xf0, 0x11, 0x00


	//----- nvinfo : EIATTR_KPARAM_INFO
	.align		4
.L_31:
        /*0018*/ 	.byte	0x04, 0x17
        /*001a*/ 	.short	(.L_33 - .L_32)
.L_32:
        /*001c*/ 	.word	0x00000000
        /*0020*/ 	.short	0x0003
        /*0022*/ 	.short	0x0018
        /*0024*/ 	.byte	0x00, 0xf0, 0x11, 0x00


	//----- nvinfo : EIATTR_KPARAM_INFO
	.align		4
.L_33:
        /*0028*/ 	.byte	0x04, 0x17
        /*002a*/ 	.short	(.L_35 - .L_34)
.L_34:
        /*002c*/ 	.word	0x00000000
        /*0030*/ 	.short	0x0002
        /*0032*/ 	.short	0x0010
        /*0034*/ 	.byte	0x00, 0xf5, 0x21, 0x00


	//----- nvinfo : EIATTR_KPARAM_INFO
	.align		4
.L_35:
        /*0038*/ 	.byte	0x04, 0x17
        /*003a*/ 	.short	(.L_37 - .L_36)
.L_36:
        /*003c*/ 	.word	0x00000000
        /*0040*/ 	.short	0x0001
        /*0042*/ 	.short	0x0008
        /*0044*/ 	.byte	0x00, 0xf5, 0x21, 0x00


	//----- nvinfo : EIATTR_KPARAM_INFO
	.align		4
.L_37:
        /*0048*/ 	.byte	0x04, 0x17
        /*004a*/ 	.short	(.L_39 - .L_38)
.L_38:
        /*004c*/ 	.word	0x00000000
        /*0050*/ 	.short	0x0000
        /*0052*/ 	.short	0x0000
        /*0054*/ 	.byte	0x00, 0xf5, 0x21, 0x00


	//----- nvinfo : EIATTR_SPARSE_MMA_MASK
	.align		4
.L_39:
        /*0058*/ 	.byte	0x03, 0x50
        /*005a*/ 	.short	0x0000


	//----- nvinfo : EIATTR_MAXREG_COUNT
	.align		4
        /*005c*/ 	.byte	0x03, 0x1b
        /*005e*/ 	.short	0x00ff


	//----- nvinfo : EIATTR_MERCURY_ISA_VERSION
	.align		4
        /*0060*/ 	.byte	0x03, 0x5f
        /*0062*/ 	.short	0x0101


	//----- nvinfo : EIATTR_VRC_CTA_INIT_COUNT
	.align		4
        /*0064*/ 	.byte	0x02, 0x4a
	.zero		1
	.zero		1


	//----- nvinfo : EIATTR_EXIT_INSTR_OFFSETS
	.align		4
        /*0068*/ 	.byte	0x04, 0x1c
        /*006a*/ 	.short	(.L_41 - .L_40)


	//   ....[0]....
.L_40:
        /*006c*/ 	.word	0x00000080


	//   ....[1]....
        /*0070*/ 	.word	0x00000390


	//   ....[2]....
        /*0074*/ 	.word	0x00000ce0


	//   ....[3]....
        /*0078*/ 	.word	0x00000df0


	//----- nvinfo : EIATTR_CRS_STACK_SIZE
	.align		4
.L_41:
        /*007c*/ 	.byte	0x04, 0x1e
        /*007e*/ 	.short	(.L_43 - .L_42)
.L_42:
        /*0080*/ 	.word	0x00000000


	//----- nvinfo : EIATTR_CBANK_PARAM_SIZE
	.align		4
.L_43:
        /*0084*/ 	.byte	0x03, 0x19
        /*0086*/ 	.short	0x0020


	//----- nvinfo : EIATTR_PARAM_CBANK
	.align		4
        /*0088*/ 	.byte	0x04, 0x0a
        /*008a*/ 	.short	(.L_45 - .L_44)
	.align		4
.L_44:
        /*008c*/ 	.word	index@(.nv.constant0._Z12matrixSum_cuPiS_S_ii)
        /*0090*/ 	.short	0x0380
        /*0092*/ 	.short	0x0020


	//----- nvinfo : EIATTR_SW_WAR
	.align		4
.L_45:
        /*0094*/ 	.byte	0x04, 0x36
        /*0096*/ 	.short	(.L_47 - .L_46)
.L_46:
        /*0098*/ 	.word	0x00000008
.L_47:


//--------------------- .nv.callgraph             --------------------------
	.section	.nv.callgraph,"",@"SHT_CUDA_CALLGRAPH"
	.align	4
	.sectionentsize	8
	.align		4
        /*0000*/ 	.word	0x00000000
	.align		4
        /*0004*/ 	.word	0xffffffff
	.align		4
        /*0008*/ 	.word	0x00000000
	.align		4
        /*000c*/ 	.word	0xfffffffe
	.align		4
        /*0010*/ 	.word	0x00000000
	.align		4
        /*0014*/ 	.word	0xfffffffd
	.align		4
        /*0018*/ 	.word	0x00000000
	.align		4
        /*001c*/ 	.word	0xfffffffc


//--------------------- .text._Z18matrixTranspose_cuPiS_ii --------------------------
	.section	.text._Z18matrixTranspose_cuPiS_ii,"ax",@progbits
	.align	128
.text._Z18matrixTranspose_cuPiS_ii:
        .type           _Z18matrixTranspose_cuPiS_ii,@function
        .size           _Z18matrixTranspose_cuPiS_ii,(.L_x_10 - _Z18matrixTranspose_cuPiS_ii)
        .other          _Z18matrixTranspose_cuPiS_ii,@"STO_CUDA_ENTRY STV_DEFAULT"
_Z18matrixTranspose_cuPiS_ii:
[----:B------:R-:W-:Y:S01]  /*0000*/  LDC R1, c[0x0][0x37c] ;  /* 0x0000df00ff017b82 */ /* 0x000fe20000000800 */
[----:B------:R-:W0:Y:S07]  /*0010*/  S2R R3, SR_TID.Y ;  /* 0x0000000000037919 */ /* 0x000e2e0000002200 */
[----:B------:R-:W1:Y:S01]  /*0020*/  LDC R5, c[0x0][0x360] ;  /* 0x0000d800ff057b82 */ /* 0x000e620000000800 */
[----:B------:R-:W2:Y:S01]  /*0030*/  LDCU.64 UR6, c[0x0][0x390] ;  /* 0x00007200ff0677ac */ /* 0x000ea20008000a00 */
[----:B------:R-:W1:Y:S06]  /*0040*/  S2R R0, SR_TID.X ;  /* 0x0000000000007919 */ /* 0x000e6c0000002100 */
[----:B------:R-:W0:Y:S08]  /*0050*/  S2UR UR5, SR_CTAID.Y ;  /* 0x00000000000579c3 */ /* 0x000e300000002600 */
[----:B------:R-:W0:Y:S08]  /*0060*/  LDC R2, c[0x0][0x364] ;  /* 0x0000d900ff027b82 */ /* 0x000e300000000800 */
[----:B------:R-:W1:Y:S01]  /*0070*/  S2UR UR4, SR_CTAID.X ;  /* 0x00000000000479c3 */ /* 0x000e620000002500 */
[----:B0-----:R-:W-:-:S05]  /*0080*/  IMAD R3, R2, UR5, R3 ;  /* 0x0000000502037c24 */ /* 0x001fca000f8e0203 */
[----:B--2---:R-:W-:Y:S01]  /*0090*/  ISETP.GE.AND P0, PT, R3, UR6, PT ;  /* 0x0000000603007c0c */ /* 0x004fe2000bf06270 */
[----:B-1----:R-:W-:-:S04]  /*00a0*/  IMAD R0, R5, UR4, R0 ;  /* 0x0000000405007c24 */ /* 0x002fc8000f8e0200 */
[----:B------:R-:W-:Y:S01]  /*00b0*/  IMAD R5, R3, UR7, R0 ;  /* 0x0000000703057c24 */ /* 0x000fe2000f8e0200 */
[C---:B------:R-:W-:Y:S01]  /*00c0*/  ISETP.GE.OR P0, PT, R0.reuse, UR7, P0 ;  /* 0x0000000700007c0c */ /* 0x040fe20008706670 */
[----:B------:R-:W-:-:S12]  /*00d0*/  IMAD R7, R0, UR6, R3 ;  /* 0x0000000600077c24 */ /* 0x000fd8000f8e0203 */
[----:B------:R-:W-:Y:S05]  /*00e0*/  @P0 EXIT ;  /* 0x000000000000094d */ /* 0x000fea0003800000 */
[----:B------:R-:W0:Y:S01]  /*00f0*/  LDC.64 R2, c[0x0][0x380] ;  /* 0x0000e000ff027b82 */ /* 0x000e220000000a00 */
[----:B------:R-:W1:Y:S01]  /*0100*/  LDCU.64 UR4, c[0x0][0x358] ;  /* 0x00006b00ff0477ac */ /* 0x000e620008000a00 */
[----:B0-----:R-:W-:-:S06]  /*0110*/  IMAD.WIDE R2, R5, 0x4, R2 ;  /* 0x0000000405027825 */ /* 0x001fcc00078e0202 */
[----:B------:R-:W0:Y:S01]  /*0120*/  LDC.64 R4, c[0x0][0x388] ;  /* 0x0000e200ff047b82 */ /* 0x000e220000000a00 */
[----:B-1----:R-:W2:Y:S01]  /*0130*/  LDG.E R3, desc[UR4][R2.64] ;  /* 0x0000000402037981 */ /* 0x002ea2000c1e1900 */
[----:B0-----:R-:W-:-:S05]  /*0140*/  IMAD.WIDE R4, R7, 0x4, R4 ;  /* 0x0000000407047825 */ /* 0x001fca00078e0204 */
[----:B--2---:R-:W-:Y:S01]  /*0150*/  STG.E desc[UR4][R4.64], R3 ;  /* 0x0000000304007986 */ /* 0x004fe2000c101904 */
[----:B------:R-:W-:Y:S05]  /*0160*/  EXIT ;  /* 0x000000000000794d */ /* 0x000fea0003800000 */
.L_x_0:
[----:B------:R-:W-:-:S00]  /*0170*/  BRA `(.L_x_0) ;  /* 0xfffffffc00fc7947 */ /* 0x000fc0000383ffff */
[----:B------:R-:W-:-:S00]  /*0180*/  NOP ;  /* 0x0000000000007918 */ /* 0x000fc00000000000 */
[----:B------:R-:W-:-:S00]  /*0190*/  NOP ;  /* 0x0000000000007918 */ /* 0x000fc00000000000 */
[----:B------:R-:W-:-:S00]  /*01a0*/  NOP ;  /* 0x0000000000007918 */ /* 0x000fc00000000000 */
[----:B------:R-:W-:-:S00]  /*01b0*/  NOP ;  /* 0x0000000000007918 */ /* 0x000fc00000000000 */
[----:B------:R-:W-:-:S00]  /*01c0*/  NOP ;  /* 0x0000000000007918 */ /* 0x000fc00000000000 */
[----:B------:R-:W-:-:S00]  /*01d0*/  NOP ;  /* 0x0000000000007918 */ /* 0x000fc00000000000 */
[----:B------:R-:W-:-:S00]  /*01e0*/  NOP ;  /* 0x0000000000007918 */ /* 0x000fc00000000000 */
[----:B------:R-:W-:-:S00]  /*01f0*/  NOP ;  /* 0x0000000000007918 */ /* 0x000fc00000000000 */
.L_x_10:


//--------------------- .text._Z12matrixSum_cuPiS_S_ii --------------------------
	.section	.text._Z12matrixSum_cuPiS_S_ii,"ax",@progbits
	.align	128
.text._Z12matrixSum_cuPiS_S_ii:
        .type           _Z12matrixSum_cuPiS_S_ii,@function
        .size           _Z12matrixSum_cuPiS_S_ii,(.L_x_11 - _Z12matrixSum_cuPiS_S_ii)
        .other          _Z12matrixSum_cuPiS_S_ii,@"STO_CUDA_ENTRY STV_DEFAULT"
_Z12matrixSum_cuPiS_S_ii:
[----:B------:R-:W-:Y:S01]  /*0000*/  LDC R1, c[0x0][0x37c] ;  /* 0x0000df00ff017b82 */ /* 0x000fe20000000800 */
[----:B------:R-:W0:Y:S07]  /*0010*/  S2R R9, SR_CTAID.X ;  /* 0x0000000000097919 */ /* 0x000e2e0000002500 */
[----:B------:R-:W1:Y:S01]  /*0020*/  LDC.64 R2, c[0x0][0x398] ;  /* 0x0000e600ff027b82 */ /* 0x000e620000000a00 */
[----:B------:R-:W2:Y:S01]  /*0030*/  S2R R11, SR_TID.X ;  /* 0x00000000000b7919 */ /* 0x000ea20000002100 */
[----:B-1----:R-:W-:-:S02]  /*0040*/  IMAD R0, R3, R2, RZ ;  /* 0x0000000203007224 */ /* 0x002fc400078e02ff */
[----:B0-----:R-:W-:-:S04]  /*0050*/  IMAD R6, R9, 0x3e8, RZ ;  /* 0x000003e809067824 */ /* 0x001fc800078e02ff */
[----:B--2---:R-:W-:-:S05]  /*0060*/  IMAD.IADD R3, R6, 0x1, R11 ;  /* 0x0000000106037824 */ /* 0x004fca00078e020b */
[----:B------:R-:W-:-:S13]  /*0070*/  ISETP.GE.AND P0, PT, R3, R0, PT ;  /* 0x000000000300720c */ /* 0x000fda0003f06270 */
[----:B------:R-:W-:Y:S05]  /*0080*/  @P0 EXIT ;  /* 0x000000000000094d */ /* 0x000fea0003800000 */
[----:B------:R-:W-:Y:S01]  /*0090*/  VIADDMNMX R2, R3, 0xfa00, R0, !PT ;  /* 0x0000fa0003027846 */ /* 0x000fe20007800100 */
[----:B------:R-:W0:Y:S01]  /*00a0*/  LDCU.64 UR4, c[0x0][0x358] ;  /* 0x00006b00ff0477ac */ /* 0x000e220008000a00 */
[----:B------:R-:W-:Y:S02]  /*00b0*/  BSSY.RECONVERGENT B0, `(.L_x_1) ;  /* 0x000002d000007945 */ /* 0x000fe40003800200 */
[----:B------:R-:W-:-:S04]  /*00c0*/  IADD3 R5, PT, PT, R2, -0xfa00, -R11 ;  /* 0xffff060002057810 */ /* 0x000fc80007ffe80b */
[----:B------:R-:W-:-:S04]  /*00d0*/  ISETP.NE.AND P0, PT, R5, R6, PT ;  /* 0x000000060500720c */ /* 0x000fc80003f05270 */
[----:B------:R-:W-:-:S04]  /*00e0*/  SEL R2, RZ, 0x1, !P0 ;  /* 0x00000001ff027807 */ /* 0x000fc80004000000 */
[----:B------:R-:W-:-:S05]  /*00f0*/  IADD3 R5, PT, PT, R5, -R6, -R2 ;  /* 0x8000000605057210 */ /* 0x000fca0007ffe802 */
[----:B------:R-:W-:-:S05]  /*0100*/  IMAD.HI.U32 R5, R5, 0x10624dd3, RZ ;  /* 0x10624dd305057827 */ /* 0x000fca00078e00ff */
[----:B------:R-:W-:-:S04]  /*0110*/  LEA.HI R5, R5, R2, RZ, 0x14 ;  /* 0x0000000205057211 */ /* 0x000fc800078fa0ff */
[C---:B------:R-:W-:Y:S02]  /*0120*/  LOP3.LUT R2, R5.reuse, 0x3, RZ, 0xc0, !PT ;  /* 0x0000000305027812 */ /* 0x040fe400078ec0ff */
[----:B------:R-:W-:Y:S02]  /*0130*/  ISETP.GE.U32.AND P0, PT, R5, 0x3, PT ;  /* 0x000000030500780c */ /* 0x000fe40003f06070 */
[----:B------:R-:W-:-:S13]  /*0140*/  ISETP.NE.AND P1, PT, R2, 0x3, PT ;  /* 0x000000030200780c */ /* 0x000fda0003f25270 */
[----:B0-----:R-:W-:Y:S05]  /*0150*/  @!P1 BRA `(.L_x_2) ;  /* 0x0000000000889947 */ /* 0x001fea0003800000 */
[----:B------:R-:W0:Y:S01]  /*0160*/  LDCU.128 UR8, c[0x0][0x380] ;  /* 0x00007000ff0877ac */ /* 0x000e220008000c00 */
[----:B------:R-:W-:Y:S01]  /*0170*/  IMAD.WIDE.U32 R2, R11, 0x4, RZ ;  /* 0x000000040b027825 */ /* 0x000fe200078e00ff */
[----:B------:R-:W1:Y:S03]  /*0180*/  LDCU.64 UR6, c[0x0][0x390] ;  /* 0x00007200ff0677ac */ /* 0x000e660008000a00 */
[----:B------:R-:W-:-:S05]  /*0190*/  VIADD R4, R5, 0x1 ;  /* 0x0000000105047836 */ /* 0x000fca0000000000 */
[----:B------:R-:W-:Y:S01]  /*01a0*/  LOP3.LUT R7, R4, 0x3, RZ, 0xc0, !PT ;  /* 0x0000000304077812 */ /* 0x000fe200078ec0ff */
[----:B------:R-:W-:-:S03]  /*01b0*/  IMAD.WIDE.U32 R4, R9, 0xfa0, R2 ;  /* 0x00000fa009047825 */ /* 0x000fc600078e0002 */
[C---:B------:R-:W-:Y:S01]  /*01c0*/  IADD3 R2, PT, PT, -R7.reuse, RZ, RZ ;  /* 0x000000ff07027210 */ /* 0x040fe20007ffe1ff */
[----:B------:R-:W-:Y:S01]  /*01d0*/  IMAD R3, R7, 0xfa00, R11 ;  /* 0x0000fa0007037824 */ /* 0x000fe200078e020b */
[----:B0-----:R-:W-:-:S03]  /*01e0*/  IADD3 R10, P2, PT, R4, UR10, RZ ;  /* 0x0000000a040a7c10 */ /* 0x001fc6000ff5e0ff */
[----:B------:R-:W-:Y:S01]  /*01f0*/  IMAD.IADD R3, R6, 0x1, R3 ;  /* 0x0000000106037824 */ /* 0x000fe200078e0203 */
[C---:B------:R-:W-:Y:S02]  /*0200*/  IADD3 R8, P3, PT, R4.reuse, UR8, RZ ;  /* 0x0000000804087c10 */ /* 0x040fe4000ff7e0ff */
[----:B-1----:R-:W-:Y:S02]  /*0210*/  IADD3 R12, P1, PT, R4, UR6, RZ ;  /* 0x00000006040c7c10 */ /* 0x002fe4000ff3e0ff */
[C---:B------:R-:W-:Y:S02]  /*0220*/  IADD3.X R13, PT, PT, R5.reuse, UR11, RZ, P2, !PT ;  /* 0x0000000b050d7c10 */ /* 0x040fe400097fe4ff */
[C---:B------:R-:W-:Y:S02]  /*0230*/  IADD3.X R15, PT, PT, R5.reuse, UR7, RZ, P1, !PT ;  /* 0x00000007050f7c10 */ /* 0x040fe40008ffe4ff */
[----:B------:R-:W-:-:S07]  /*0240*/  IADD3.X R11, PT, PT, R5, UR9, RZ, P3, !PT ;  /* 0x00000009050b7c10 */ /* 0x000fce0009ffe4ff */
.L_x_3:
[----:B0-----:R-:W-:Y:S01]  /*0250*/  IMAD.MOV.U32 R4, RZ, RZ, R8 ;  /* 0x000000ffff047224 */ /* 0x001fe200078e0008 */
[----:B------:R-:W-:Y:S01]  /*0260*/  MOV R7, R13 ;  /* 0x0000000d00077202 */ /* 0x000fe20000000f00 */
[----:B------:R-:W-:Y:S02]  /*0270*/  IMAD.MOV.U32 R5, RZ, RZ, R11 ;  /* 0x000000ffff057224 */ /* 0x000fe400078e000b */
[----:B------:R-:W-:-:S03]  /*0280*/  IMAD.MOV.U32 R6, RZ, RZ, R10 ;  /* 0x000000ffff067224 */ /* 0x000fc600078e000a */
[----:B------:R0:W2:Y:S04]  /*0290*/  LDG.E R4, desc[UR4][R4.64] ;  /* 0x0000000404047981 */ /* 0x0000a8000c1e1900 */
[----:B------:R-:W2:Y:S01]  /*02a0*/  LDG.E R7, desc[UR4][R6.64] ;  /* 0x0000000406077981 */ /* 0x000ea2000c1e1900 */
[----:B------:R-:W-:Y:S02]  /*02b0*/  IADD3 R2, PT, PT, R2, 0x1, RZ ;  /* 0x0000000102027810 */ /* 0x000fe40007ffe0ff */
[----:B------:R-:W-:Y:S02]  /*02c0*/  IADD3 R10, P3, PT, R10, 0x3e800, RZ ;  /* 0x0003e8000a0a7810 */ /* 0x000fe40007f7e0ff */
[----:B------:R-:W-:Y:S01]  /*02d0*/  ISETP.NE.AND P1, PT, R2, RZ, PT ;  /* 0x000000ff0200720c */ /* 0x000fe20003f25270 */
[----:B0-----:R-:W-:Y:S01]  /*02e0*/  IMAD.MOV.U32 R5, RZ, RZ, R15 ;  /* 0x000000ffff057224 */ /* 0x001fe200078e000f */
[----:B------:R-:W-:Y:S01]  /*02f0*/  IADD3 R8, P4, PT, R8, 0x3e800, RZ ;  /* 0x0003e80008087810 */ /* 0x000fe20007f9e0ff */
[----:B------:R-:W-:-:S04]  /*0300*/  IMAD.X R13, RZ, RZ, R13, P3 ;  /* 0x000000ffff0d7224 */ /* 0x000fc800018e060d */
[----:B------:R-:W-:Y:S02]  /*0310*/  IMAD.X R11, RZ, RZ, R11, P4 ;  /* 0x000000ffff0b7224 */ /* 0x000fe400020e060b */
[----:B--2---:R-:W-:Y:S02]  /*0320*/  IMAD.IADD R9, R4, 0x1, R7 ;  /* 0x0000000104097824 */ /* 0x004fe400078e0207 */
[----:B------:R-:W-:Y:S01]  /*0330*/  IMAD.MOV.U32 R4, RZ, RZ, R12 ;  /* 0x000000ffff047224 */ /* 0x000fe200078e000c */
[----:B------:R-:W-:-:S04]  /*0340*/  IADD3 R12, P2, PT, R12, 0x3e800, RZ ;  /* 0x0003e8000c0c7810 */ /* 0x000fc80007f5e0ff */
[----:B------:R0:W-:Y:S01]  /*0350*/  STG.E desc[UR4][R4.64], R9 ;  /* 0x0000000904007986 */ /* 0x0001e2000c101904 */
[----:B------:R-:W-:Y:S01]  /*0360*/  IMAD.X R15, RZ, RZ, R15, P2 ;  /* 0x000000ffff0f7224 */ /* 0x000fe200010e060f */
[----:B------:R-:W-:Y:S07]  /*0370*/  @P1 BRA `(.L_x_3) ;  /* 0xfffffffc00b41947 */ /* 0x000fee000383ffff */
.L_x_2:
[----:B------:R-:W-:Y:S05]  /*0380*/  BSYNC.RECONVERGENT B0 ;  /* 0x0000000000007941 */ /* 0x000fea0003800200 */
.L_x_1:
[----:B------:R-:W-:Y:S05]  /*0390*/  @!P0 EXIT ;  /* 0x000000000000894d */ /* 0x000fea0003800000 */
[----:B------:R-:W1:Y:S01]  /*03a0*/  LDCU.128 UR8, c[0x0][0x380] ;  /* 0x00007000ff0877ac */ /* 0x000e620008000c00 */
[----:B------:R-:W-:Y:S02]  /*03b0*/  HFMA2 R8, -RZ, RZ, 4.17232513427734375e-07, -32 ;  /* 0x0007d000ff087431 */ /* 0x000fe400000001ff */
[----:B------:R-:W-:Y:S01]  /*03c0*/  IMAD.IADD R2, R0, 0x1, -R3 ;  /* 0x0000000100027824 */ /* 0x000fe200078e0a03 */
[----:B------:R-:W-:Y:S01]  /*03d0*/  BSSY.RECONVERGENT B0, `(.L_x_4) ;  /* 0x000005d000007945 */ /* 0x000fe20003800200 */
[----:B------:R-:W2:Y:S01]  /*03e0*/  LDCU.64 UR6, c[0x0][0x390] ;  /* 0x00007200ff0677ac */ /* 0x000ea20008000a00 */
[----:B0-----:R-:W-:Y:S02]  /*03f0*/  IMAD.MOV.U32 R9, RZ, RZ, 0x0 ;  /* 0x00000000ff097424 */ /* 0x001fe400078e00ff */
[----:B------:R-:W-:Y:S01]  /*0400*/  ISETP.GT.AND P1, PT, R2, 0xbb800, PT ;  /* 0x000bb8000200780c */ /* 0x000fe20003f24270 */
[----:B------:R-:W-:-:S03]  /*0410*/  IMAD.WIDE.U32 R8, R3, 0x4, R8 ;  /* 0x0000000403087825 */ /* 0x000fc600078e0008 */
[C---:B-1----:R-:W-:Y:S02]  /*0420*/  IADD3 R6, P0, PT, R8.reuse, UR8, RZ ;  /* 0x0000000808067c10 */ /* 0x042fe4000ff1e0ff */
[C---:B------:R-:W-:Y:S02]  /*0430*/  IADD3 R4, P2, PT, R8.reuse, UR10, RZ ;  /* 0x0000000a08047c10 */ /* 0x040fe4000ff5e0ff */
[----:B--2---:R-:W-:Y:S02]  /*0440*/  IADD3 R8, P3, PT, R8, UR6, RZ ;  /* 0x0000000608087c10 */ /* 0x004fe4000ff7e0ff */
[C---:B------:R-:W-:Y:S02]  /*0450*/  IADD3.X R7, PT, PT, R9.reuse, UR9, RZ, P0, !PT ;  /* 0x0000000909077c10 */ /* 0x040fe400087fe4ff */
[C---:B------:R-:W-:Y:S02]  /*0460*/  IADD3.X R5, PT, PT, R9.reuse, UR11, RZ, P2, !PT ;  /* 0x0000000b09057c10 */ /* 0x040fe400097fe4ff */
[----:B------:R-:W-:-:S02]  /*0470*/  IADD3.X R9, PT, PT, R9, UR7, RZ, P3, !PT ;  /* 0x0000000709097c10 */ /* 0x000fc40009ffe4ff */
[----:B------:R-:W-:Y:S01]  /*0480*/  PLOP3.LUT P0, PT, PT, PT, PT, 0x80, 0x8 ;  /* 0x000000000008781c */ /* 0x000fe20003f0f070 */
[----:B------:R-:W-:-:S12]  /*0490*/  @!P1 BRA `(.L_x_5) ;  /* 0x0000000400409947 */ /* 0x000fd80003800000 */
[----:B------:R-:W-:Y:S01]  /*04a0*/  PLOP3.LUT P0, PT, PT, PT, PT, 0x8, 0x80 ;  /* 0x000000000080781c */ /* 0x000fe20003f0e170 */
[----:B------:R-:W-:-:S12]  /*04b0*/  VIADD R2, R0, 0xfff44800 ;  /* 0xfff4480000027836 */ /* 0x000fd80000000000 */
.L_x_6:
[----:B------:R-:W2:Y:S04]  /*04c0*/  LDG.E R10, desc[UR4][R6.64+-0x7d000] ;  /* 0xf8300004060a7981 */ /* 0x000ea8000c1e1900 */
[----:B------:R-:W2:Y:S02]  /*04d0*/  LDG.E R11, desc[UR4][R4.64+-0x7d000] ;  /* 0xf8300004040b7981 */ /* 0x000ea4000c1e1900 */
[----:B--2---:R-:W-:-:S05]  /*04e0*/  IADD3 R11, PT, PT, R10, R11, RZ ;  /* 0x0000000b0a0b7210 */ /* 0x004fca0007ffe0ff */
[----:B------:R0:W-:Y:S04]  /*04f0*/  STG.E desc[UR4][R8.64+-0x7d000], R11 ;  /* 0xf830000b08007986 */ /* 0x0001e8000c101904 */
[----:B------:R-:W2:Y:S04]  /*0500*/  LDG.E R10, desc[UR4][R6.64+-0x3e800] ;  /* 0xfc180004060a7981 */ /* 0x000ea8000c1e1900 */
[----:B------:R-:W2:Y:S02]  /*0510*/  LDG.E R13, desc[UR4][R4.64+-0x3e800] ;  /* 0xfc180004040d7981 */ /* 0x000ea4000c1e1900 */
[----:B--2---:R-:W-:-:S05]  /*0520*/  IMAD.IADD R13, R10, 0x1, R13 ;  /* 0x000000010a0d7824 */ /* 0x004fca00078e020d */
[----:B------:R1:W-:Y:S04]  /*0530*/  STG.E desc[UR4][R8.64+-0x3e800], R13 ;  /* 0xfc18000d08007986 */ /* 0x0003e8000c101904 */
[----:B------:R-:W2:Y:S04]  /*0540*/  LDG.E R10, desc[UR4][R6.64] ;  /* 0x00000004060a7981 */ /* 0x000ea8000c1e1900 */
[----:B------:R-:W2:Y:S02]  /*0550*/  LDG.E R15, desc[UR4][R4.64] ;  /* 0x00000004040f7981 */ /* 0x000ea4000c1e1900 */
[----:B--2---:R-:W-:-:S05]  /*0560*/  IMAD.IADD R15, R10, 0x1, R15 ;  /* 0x000000010a0f7824 */ /* 0x004fca00078e020f */
[----:B------:R2:W-:Y:S04]  /*0570*/  STG.E desc[UR4][R8.64], R15 ;  /* 0x0000000f08007986 */ /* 0x0005e8000c101904 */
[----:B------:R-:W3:Y:S04]  /*0580*/  LDG.E R10, desc[UR4][R6.64+0x3e800] ;  /* 0x03e80004060a7981 */ /* 0x000ee8000c1e1900 */
[----:B------:R-:W3:Y:S02]  /*0590*/  LDG.E R17, desc[UR4][R4.64+0x3e800] ;  /* 0x03e8000404117981 */ /* 0x000ee4000c1e1900 */
[----:B---3--:R-:W-:-:S05]  /*05a0*/  IMAD.IADD R17, R10, 0x1, R17 ;  /* 0x000000010a117824 */ /* 0x008fca00078e0211 */
[----:B------:R3:W-:Y:S04]  /*05b0*/  STG.E desc[UR4][R8.64+0x3e800], R17 ;  /* 0x03e8001108007986 */ /* 0x0007e8000c101904 */
[----:B------:R-:W4:Y:S04]  /*05c0*/  LDG.E R10, desc[UR4][R6.64+0x7d000] ;  /* 0x07d00004060a7981 */ /* 0x000f28000c1e1900 */
[----:B0-----:R-:W4:Y:S02]  /*05d0*/  LDG.E R11, desc[UR4][R4.64+0x7d000] ;  /* 0x07d00004040b7981 */ /* 0x001f24000c1e1900 */
[----:B----4-:R-:W-:-:S05]  /*05e0*/  IADD3 R11, PT, PT, R10, R11, RZ ;  /* 0x0000000b0a0b7210 */ /* 0x010fca0007ffe0ff */
[----:B------:R0:W-:Y:S04]  /*05f0*/  STG.E desc[UR4][R8.64+0x7d000], R11 ;  /* 0x07d0000b08007986 */ /* 0x0001e8000c101904 */
[----:B------:R-:W4:Y:S04]  /*0600*/  LDG.E R10, desc[UR4][R6.64+0xbb800] ;  /* 0x0bb80004060a7981 */ /* 0x000f28000c1e1900 */
[----:B-1----:R-:W4:Y:S02]  /*0610*/  LDG.E R13, desc[UR4][R4.64+0xbb800] ;  /* 0x0bb80004040d7981 */ /* 0x002f24000c1e1900 */
[----:B----4-:R-:W-:-:S05]  /*0620*/  IMAD.IADD R13, R10, 0x1, R13 ;  /* 0x000000010a0d7824 */ /* 0x010fca00078e020d */
[----:B------:R1:W-:Y:S04]  /*0630*/  STG.E desc[UR4][R8.64+0xbb800], R13 ;  /* 0x0bb8000d08007986 */ /* 0x0003e8000c101904 */
[----:B------:R-:W4:Y:S04]  /*0640*/  LDG.E R10, desc[UR4][R6.64+0xfa000] ;  /* 0x0fa00004060a7981 */ /* 0x000f28000c1e1900 */
[----:B--2---:R-:W4:Y:S02]  /*0650*/  LDG.E R15, desc[UR4][R4.64+0xfa000] ;  /* 0x0fa00004040f7981 */ /* 0x004f24000c1e1900 */
[----:B----4-:R-:W-:-:S05]  /*0660*/  IMAD.IADD R15, R10, 0x1, R15 ;  /* 0x000000010a0f7824 */ /* 0x010fca00078e020f */
[----:B------:R2:W-:Y:S04]  /*0670*/  STG.E desc[UR4][R8.64+0xfa000], R15 ;  /* 0x0fa0000f08007986 */ /* 0x0005e8000c101904 */
[----:B------:R-:W4:Y:S04]  /*0680*/  LDG.E R10, desc[UR4][R6.64+0x138800] ;  /* 0x13880004060a7981 */ /* 0x000f28000c1e1900 */
[----:B---3--:R-:W4:Y:S02]  /*0690*/  LDG.E R17, desc[UR4][R4.64+0x138800] ;  /* 0x1388000404117981 */ /* 0x008f24000c1e1900 */
[----:B----4-:R-:W-:-:S05]  /*06a0*/  IMAD.IADD R17, R10, 0x1, R17 ;  /* 0x000000010a117824 */ /* 0x010fca00078e0211 */
        /* <DEDUP_REMOVED lines=20> */
[----:B------:R-:W-:Y:S04]  /*07f0*/  STG.E desc[UR4][R8.64+0x271000], R11 ;  /* 0x2710000b08007986 */ /* 0x000fe8000c101904 */
[----:B------:R-:W4:Y:S04]  /*0800*/  LDG.E R10, desc[UR4][R6.64+0x2af800] ;  /* 0x2af80004060a7981 */ /* 0x000f28000c1e1900 */
[----:B-1----:R-:W4:Y:S02]  /*0810*/  LDG.E R13, desc[UR4][R4.64+0x2af800] ;  /* 0x2af80004040d7981 */ /* 0x002f24000c1e1900 */
[----:B----4-:R-:W-:-:S05]  /*0820*/  IMAD.IADD R13, R10, 0x1, R13 ;  /* 0x000000010a0d7824 */ /* 0x010fca00078e020d */
[----:B------:R0:W-:Y:S04]  /*0830*/  STG.E desc[UR4][R8.64+0x2af800], R13 ;  /* 0x2af8000d08007986 */ /* 0x0001e8000c101904 */
[----:B------:R-:W4:Y:S04]  /*0840*/  LDG.E R10, desc[UR4][R6.64+0x2ee000] ;  /* 0x2ee00004060a7981 */ /* 0x000f28000c1e1900 */
[----:B--2---:R-:W4:Y:S01]  /*0850*/  LDG.E R15, desc[UR4][R4.64+0x2ee000] ;  /* 0x2ee00004040f7981 */ /* 0x004f22000c1e1900 */
[----:B------:R-:W-:Y:S01]  /*0860*/  IADD3 R3, PT, PT, R3, 0xfa000, RZ ;  /* 0x000fa00003037810 */ /* 0x000fe20007ffe0ff */
[----:B----4-:R-:W-:-:S05]  /*0870*/  IMAD.IADD R15, R10, 0x1, R15 ;  /* 0x000000010a0f7824 */ /* 0x010fca00078e020f */
[----:B------:R-:W-:Y:S04]  /*0880*/  STG.E desc[UR4][R8.64+0x2ee000], R15 ;  /* 0x2ee0000f08007986 */ /* 0x000fe8000c101904 */
[----:B------:R1:W2:Y:S04]  /*0890*/  LDG.E R10, desc[UR4][R6.64+0x32c800] ;  /* 0x32c80004060a7981 */ /* 0x0002a8000c1e1900 */
[----:B---3--:R3:W2:Y:S01]  /*08a0*/  LDG.E R17, desc[UR4][R4.64+0x32c800] ;  /* 0x32c8000404117981 */ /* 0x0086a2000c1e1900 */
[----:B------:R-:W-:Y:S02]  /*08b0*/  ISETP.GE.AND P1, PT, R3, R2, PT ;  /* 0x000000020300720c */ /* 0x000fe40003f26270 */
[----:B------:R-:W-:-:S02]  /*08c0*/  IADD3 R12, P3, PT, R4, 0x3e8000, RZ ;  /* 0x003e8000040c7810 */ /* 0x000fc40007f7e0ff */
[----:B------:R-:W-:-:S03]  /*08d0*/  IADD3 R14, P2, PT, R6, 0x3e8000, RZ ;  /* 0x003e8000060e7810 */ /* 0x000fc60007f5e0ff */
[----:B0-----:R-:W-:Y:S01]  /*08e0*/  IMAD.X R13, RZ, RZ, R5, P3 ;  /* 0x000000ffff0d7224 */ /* 0x001fe200018e0605 */
[----:B-1----:R-:W-:Y:S01]  /*08f0*/  MOV R6, R14 ;  /* 0x0000000e00067202 */ /* 0x002fe20000000f00 */
[----:B------:R-:W-:Y:S02]  /*0900*/  IMAD.X R7, RZ, RZ, R7, P2 ;  /* 0x000000ffff077224 */ /* 0x000fe400010e0607 */
[----:B---3--:R-:W-:Y:S02]  /*0910*/  IMAD.MOV.U32 R4, RZ, RZ, R12 ;  /* 0x000000ffff047224 */ /* 0x008fe400078e000c */
[----:B------:R-:W-:Y:S02]  /*0920*/  IMAD.MOV.U32 R5, RZ, RZ, R13 ;  /* 0x000000ffff057224 */ /* 0x000fe400078e000d */
[----:B--2---:R-:W-:Y:S01]  /*0930*/  IMAD.IADD R17, R10, 0x1, R17 ;  /* 0x000000010a117824 */ /* 0x004fe200078e0211 */
[----:B------:R-:W-:-:S04]  /*0940*/  IADD3 R10, P4, PT, R8, 0x3e8000, RZ ;  /* 0x003e8000080a7810 */ /* 0x000fc80007f9e0ff */
[----:B------:R0:W-:Y:S01]  /*0950*/  STG.E desc[UR4][R8.64+0x32c800], R17 ;  /* 0x32c8001108007986 */ /* 0x0001e2000c101904 */
[----:B------:R-:W-:Y:S02]  /*0960*/  IMAD.X R11, RZ, RZ, R9, P4 ;  /* 0x000000ffff0b7224 */ /* 0x000fe400020e0609 */
[----:B0-----:R-:W-:-:S03]  /*0970*/  IMAD.MOV.U32 R8, RZ, RZ, R10 ;  /* 0x000000ffff087224 */ /* 0x001fc600078e000a */
[----:B------:R-:W-:Y:S01]  /*0980*/  MOV R9, R11 ;  /* 0x0000000b00097202 */ /* 0x000fe20000000f00 */
[----:B------:R-:W-:Y:S06]  /*0990*/  @!P1 BRA `(.L_x_6) ;  /* 0xfffffff800c89947 */ /* 0x000fec000383ffff */
.L_x_5:
[----:B------:R-:W-:Y:S05]  /*09a0*/  BSYNC.RECONVERGENT B0 ;  /* 0x0000000000007941 */ /* 0x000fea0003800200 */
.L_x_4:
[----:B------:R-:W-:Y:S01]  /*09b0*/  IMAD.IADD R2, R0, 0x1, -R3 ;  /* 0x0000000100027824 */ /* 0x000fe200078e0a03 */
[----:B------:R-:W-:Y:S04]  /*09c0*/  BSSY.RECONVERGENT B0, `(.L_x_7) ;  /* 0x0000030000007945 */ /* 0x000fe80003800200 */
[----:B------:R-:W-:-:S13]  /*09d0*/  ISETP.GT.AND P1, PT, R2, 0x3e800, PT ;  /* 0x0003e8000200780c */ /* 0x000fda0003f24270 */
[----:B------:R-:W-:Y:S05]  /*09e0*/  @!P1 BRA `(.L_x_8) ;  /* 0x0000000000b49947 */ /* 0x000fea0003800000 */
[----:B------:R-:W2:Y:S04]  /*09f0*/  LDG.E R2, desc[UR4][R6.64+-0x7d000] ;  /* 0xf830000406027981 */ /* 0x000ea8000c1e1900 */
[----:B------:R-:W2:Y:S02]  /*0a00*/  LDG.E R11, desc[UR4][R4.64+-0x7d000] ;  /* 0xf8300004040b7981 */ /* 0x000ea4000c1e1900 */
[----:B--2---:R-:W-:-:S05]  /*0a10*/  IMAD.IADD R11, R2, 0x1, R11 ;  /* 0x00000001020b7824 */ /* 0x004fca00078e020b */
[----:B------:R0:W-:Y:S04]  /*0a20*/  STG.E desc[UR4][R8.64+-0x7d000], R11 ;  /* 0xf830000b08007986 */ /* 0x0001e8000c101904 */
        /* <DEDUP_REMOVED lines=21> */
[----:B--2---:R-:W4:Y:S02]  /*0b80*/  LDG.E R15, desc[UR4][R4.64+0xfa000] ;  /* 0x0fa00004040f7981 */ /* 0x004f24000c1e1900 */
[----:B----4-:R-:W-:-:S05]  /*0b90*/  IMAD.IADD R15, R2, 0x1, R15 ;  /* 0x00000001020f7824 */ /* 0x010fca00078e020f */
[----:B------:R-:W-:Y:S04]  /*0ba0*/  STG.E desc[UR4][R8.64+0xfa000], R15 ;  /* 0x0fa0000f08007986 */ /* 0x000fe8000c101904 */
[----:B------:R1:W2:Y:S04]  /*0bb0*/  LDG.E R2, desc[UR4][R6.64+0x138800] ;  /* 0x1388000406027981 */ /* 0x0002a8000c1e1900 */
[----:B---3--:R3:W2:Y:S01]  /*0bc0*/  LDG.E R17, desc[UR4][R4.64+0x138800] ;  /* 0x1388000404117981 */ /* 0x0086a2000c1e1900 */
[----:B------:R-:W-:Y:S01]  /*0bd0*/  IADD3 R12, P1, PT, R6, 0x1f4000, RZ ;  /* 0x001f4000060c7810 */ /* 0x000fe20007f3e0ff */
[----:B------:R-:W-:Y:S01]  /*0be0*/  VIADD R3, R3, 0x7d000 ;  /* 0x0007d00003037836 */ /* 0x000fe20000000000 */
[----:B------:R-:W-:-:S02]  /*0bf0*/  IADD3 R10, P2, PT, R4, 0x1f4000, RZ ;  /* 0x001f4000040a7810 */ /* 0x000fc40007f5e0ff */
[----:B------:R-:W-:Y:S01]  /*0c00*/  PLOP3.LUT P0, PT, PT, PT, PT, 0x8, 0x80 ;  /* 0x000000000080781c */ /* 0x000fe20003f0e170 */
[----:B0-----:R-:W-:Y:S02]  /*0c10*/  IMAD.X R13, RZ, RZ, R7, P1 ;  /* 0x000000ffff0d7224 */ /* 0x001fe400008e0607 */
[----:B-1----:R-:W-:Y:S02]  /*0c20*/  IMAD.MOV.U32 R6, RZ, RZ, R12 ;  /* 0x000000ffff067224 */ /* 0x002fe400078e000c */
[----:B---3--:R-:W-:Y:S01]  /*0c30*/  IMAD.X R5, RZ, RZ, R5, P2 ;  /* 0x000000ffff057224 */ /* 0x008fe200010e0605 */
[----:B------:R-:W-:Y:S01]  /*0c40*/  MOV R7, R13 ;  /* 0x0000000d00077202 */ /* 0x000fe20000000f00 */
[----:B------:R-:W-:Y:S01]  /*0c50*/  IMAD.MOV.U32 R4, RZ, RZ, R10 ;  /* 0x000000ffff047224 */ /* 0x000fe200078e000a */
[----:B--2---:R-:W-:Y:S02]  /*0c60*/  IADD3 R17, PT, PT, R2, R17, RZ ;  /* 0x0000001102117210 */ /* 0x004fe40007ffe0ff */
[----:B------:R-:W-:-:S03]  /*0c70*/  IADD3 R2, P3, PT, R8, 0x1f4000, RZ ;  /* 0x001f400008027810 */ /* 0x000fc60007f7e0ff */
[----:B------:R0:W-:Y:S01]  /*0c80*/  STG.E desc[UR4][R8.64+0x138800], R17 ;  /* 0x1388001108007986 */ /* 0x0001e2000c101904 */
[----:B------:R-:W-:Y:S01]  /*0c90*/  IADD3.X R11, PT, PT, RZ, R9, RZ, P3, !PT ;  /* 0x00000009ff0b7210 */ /* 0x000fe20001ffe4ff */
[----:B0-----:R-:W-:-:S03]  /*0ca0*/  IMAD.MOV.U32 R8, RZ, RZ, R2 ;  /* 0x000000ffff087224 */ /* 0x001fc600078e0002 */
[----:B------:R-:W-:-:S07]  /*0cb0*/  MOV R9, R11 ;  /* 0x0000000b00097202 */ /* 0x000fce0000000f00 */
.L_x_8:
[----:B------:R-:W-:Y:S05]  /*0cc0*/  BSYNC.RECONVERGENT B0 ;  /* 0x0000000000007941 */ /* 0x000fea0003800200 */
.L_x_7:
[----:B------:R-:W-:-:S13]  /*0cd0*/  ISETP.LT.OR P0, PT, R3, R0, P0 ;  /* 0x000000000300720c */ /* 0x000fda0000701670 */
[----:B------:R-:W-:Y:S05]  /*0ce0*/  @!P0 EXIT ;  /* 0x000000000000894d */ /* 0x000fea0003800000 */
[----:B------:R-:W2:Y:S04]  /*0cf0*/  LDG.E R0, desc[UR4][R6.64+-0x7d000] ;  /* 0xf830000406007981 */ /* 0x000ea8000c1e1900 */
[----:B------:R-:W2:Y:S02]  /*0d00*/  LDG.E R3, desc[UR4][R4.64+-0x7d000] ;  /* 0xf830000404037981 */ /* 0x000ea4000c1e1900 */
[----:B--2---:R-:W-:-:S05]  /*0d10*/  IMAD.IADD R3, R0, 0x1, R3 ;  /* 0x0000000100037824 */ /* 0x004fca00078e0203 */
[----:B------:R-:W-:Y:S04]  /*0d20*/  STG.E desc[UR4][R8.64+-0x7d000], R3 ;  /* 0xf830000308007986 */ /* 0x000fe8000c101904 */
[----:B------:R-:W2:Y:S04]  /*0d30*/  LDG.E R0, desc[UR4][R6.64+-0x3e800] ;  /* 0xfc18000406007981 */ /* 0x000ea8000c1e1900 */
[----:B------:R-:W2:Y:S02]  /*0d40*/  LDG.E R11, desc[UR4][R4.64+-0x3e800] ;  /* 0xfc180004040b7981 */ /* 0x000ea4000c1e1900 */
[----:B--2---:R-:W-:-:S05]  /*0d50*/  IMAD.IADD R11, R0, 0x1, R11 ;  /* 0x00000001000b7824 */ /* 0x004fca00078e020b */
[----:B------:R-:W-:Y:S04]  /*0d60*/  STG.E desc[UR4][R8.64+-0x3e800], R11 ;  /* 0xfc18000b08007986 */ /* 0x000fe8000c101904 */
[----:B------:R-:W2:Y:S04]  /*0d70*/  LDG.E R0, desc[UR4][R6.64] ;  /* 0x0000000406007981 */ /* 0x000ea8000c1e1900 */
[----:B------:R-:W2:Y:S02]  /*0d80*/  LDG.E R13, desc[UR4][R4.64] ;  /* 0x00000004040d7981 */ /* 0x000ea4000c1e1900 */
[----:B--2---:R-:W-:-:S05]  /*0d90*/  IADD3 R13, PT, PT, R0, R13, RZ ;  /* 0x0000000d000d7210 */ /* 0x004fca0007ffe0ff */
[----:B------:R-:W-:Y:S04]  /*0da0*/  STG.E desc[UR4][R8.64], R13 ;  /* 0x0000000d08007986 */ /* 0x000fe8000c101904 */
[----:B------:R-:W2:Y:S04]  /*0db0*/  LDG.E R0, desc[UR4][R6.64+0x3e800] ;  /* 0x03e8000406007981 */ /* 0x000ea8000c1e1900 */
[----:B------:R-:W2:Y:S02]  /*0dc0*/  LDG.E R15, desc[UR4][R4.64+0x3e800] ;  /* 0x03e80004040f7981 */ /* 0x000ea4000c1e1900 */
[----:B--2---:R-:W-:-:S05]  /*0dd0*/  IMAD.IADD R15, R0, 0x1, R15 ;  /* 0x00000001000f7824 */ /* 0x004fca00078e020f */
[----:B------:R-:W-:Y:S01]  /*0de0*/  STG.E desc[UR4][R8.64+0x3e800], R15 ;  /* 0x03e8000f08007986 */ /* 0x000fe2000c101904 */
[----:B------:R-:W-:Y:S05]  /*0df0*/  EXIT ;  /* 0x000000000000794d */ /* 0x000fea0003800000 */
.L_x_9:
        /* <DEDUP_REMOVED lines=16> */
.L_x_11:


//--------------------- .nv.shared.reserved.0     --------------------------
	.section	.nv.shared.reserved.0,"aw",@nobits
	.weak		__nv_reservedSMEM_offset_0_alias
	.size		__nv_reservedSMEM_offset_0_alias, 0, 64
	.other		__nv_reservedSMEM_offset_0_alias,@"STO_CUDA_RESERVED_SHARED STV_DEFAULT"
__nv_reservedSMEM_offset_0_alias:
	.zero		0
	.zero		64


//--------------------- .nv.constant0._Z18matrixTranspose_cuPiS_ii --------------------------
	.section	.nv.constant0._Z18matrixTranspose_cuPiS_ii,"a",@progbits
	.sectionflags	@""
	.align	4
.nv.constant0._Z18matrixTranspose_cuPiS_ii:
	.zero		920


//--------------------- .nv.constant0._Z12matrixSum_cuPiS_S_ii --------------------------
	.section	.nv.constant0._Z12matrixSum_cuPiS_S_ii,"a",@progbits
	.sectionflags	@""
	.align	4
.nv.constant0._Z12matrixSum_cuPiS_S_ii:
	.zero		928


//--------------------- SYMBOLS --------------------------

	.type		.nv.reservedSmem.offset0,@object
	.size		.nv.reservedSmem.offset0,0x4
